//
// Generated by NVIDIA NVVM Compiler
//
// Compiler Build ID: CL-36424714
// Cuda compilation tools, release 13.0, V13.0.88
// Based on NVVM 20.0.0
//

.version 9.0
.target sm_100
.address_size 64

	// .globl	_Z13addvectKernelPfS_S_i

.visible .entry _Z13addvectKernelPfS_S_i(
	.param .u64 .ptr .align 1 _Z13addvectKernelPfS_S_i_param_0,
	.param .u64 .ptr .align 1 _Z13addvectKernelPfS_S_i_param_1,
	.param .u64 .ptr .align 1 _Z13addvectKernelPfS_S_i_param_2,
	.param .u32 _Z13addvectKernelPfS_S_i_param_3
)
{
	.reg .pred 	%p<2>;
	.reg .b32 	%r<6>;
	.reg .b32 	%f<4>;
	.reg .b64 	%rd<11>;

	ld.param.u64 	%rd1, [_Z13addvectKernelPfS_S_i_param_0];
	ld.param.u64 	%rd2, [_Z13addvectKernelPfS_S_i_param_1];
	ld.param.u64 	%rd3, [_Z13addvectKernelPfS_S_i_param_2];
	ld.param.u32 	%r2, [_Z13addvectKernelPfS_S_i_param_3];
	mov.u32 	%r3, %tid.x;
	mov.u32 	%r4, %ntid.x;
	mov.u32 	%r5, %ctaid.x;
	mad.lo.s32 	%r1, %r4, %r5, %r3;
	setp.ge.s32 	%p1, %r1, %r2;
	@%p1 bra 	$L__BB0_2;
	cvta.to.global.u64 	%rd4, %rd1;
	cvta.to.global.u64 	%rd5, %rd2;
	cvta.to.global.u64 	%rd6, %rd3;
	mul.wide.s32 	%rd7, %r1, 4;
	add.s64 	%rd8, %rd4, %rd7;
	ld.global.f32 	%f1, [%rd8];
	add.s64 	%rd9, %rd5, %rd7;
	ld.global.f32 	%f2, [%rd9];
	add.f32 	%f3, %f1, %f2;
	add.s64 	%rd10, %rd6, %rd7;
	st.global.f32 	[%rd10], %f3;
$L__BB0_2:
	ret;

}


// ===== COMPILED SASS (sm_100) =====

	.target	sm_100

	.elftype	@"ET_EXEC"


//--------------------- .note.nv.tkinfo           --------------------------
	.section	.note.nv.tkinfo,"",@"SHT_NOTE"
	.sectionflags	@"SHF_NOTE_NV_TKINFO"
	.tkinfo
        /*0018*/ 	.word	0x00000002
        /*0030*/ 	.string	""
        /*0030*/ 	.string	"ptxas"
        /*0030*/ 	.string	"Cuda compilation tools, release 13.0, V13.0.88"
        /*0030*/ 	.string	"Build cuda_13.0.r13.0/compiler.36424714_0"
        /*0030*/ 	.string	"-arch sm_100 -m 64 "



//--------------------- .note.nv.cuinfo           --------------------------
	.section	.note.nv.cuinfo,"",@"SHT_NOTE"
	.sectionflags	@"SHF_NOTE_NV_CUINFO"
        /*0018*/ 	.short	0x0002
        /*001a*/ 	.short	0x0064
        /*001c*/ 	.short	0x0082
	.zero		2


//--------------------- .nv.info                  --------------------------
	.section	.nv.info,"",@"SHT_CUDA_INFO"
	.align	4


	//----- nvinfo : EIATTR_REGCOUNT
	.align		4
        /*0000*/ 	.byte	0x04, 0x2f
        /*0002*/ 	.short	(.L_1 - .L_0)
	.align		4
.L_0:
        /*0004*/ 	.word	index@(_Z13addvectKernelPfS_S_i)
        /*0008*/ 	.word	0x0000000c


	//----- nvinfo : EIATTR_FRAME_SIZE
	.align		4
.L_1:
        /*000c*/ 	.byte	0x04, 0x11
        /*000e*/ 	.short	(.L_3 - .L_2)
	.align		4
.L_2:
        /*0010*/ 	.word	index@(_Z13addvectKernelPfS_S_i)
        /*0014*/ 	.word	0x00000000


	//----- nvinfo : EIATTR_MIN_STACK_SIZE
	.align		4
.L_3:
        /*0018*/ 	.byte	0x04, 0x12
        /*001a*/ 	.short	(.L_5 - .L_4)
	.align		4
.L_4:
        /*001c*/ 	.word	index@(_Z13addvectKernelPfS_S_i)
        /*0020*/ 	.word	0x00000000
.L_5:


//--------------------- .nv.compat                --------------------------
	.section	.nv.compat,"",@"SHT_CUDA_COMPAT_INFO"
	.align	4
        /*0000*/ 	.byte	0x02, 0x09, 0x00, 0x00, 0x02, 0x02, 0x01, 0x00, 0x02, 0x05, 0x05, 0x00, 0x03, 0x07, 0x01, 0x01
        /*0010*/ 	.byte	0x02, 0x03, 0x00, 0x00, 0x02, 0x06, 0x01, 0x00, 0x04, 0x0b, 0x08, 0x00, 0x09, 0x00, 0x00, 0x00
        /*0020*/ 	.byte	0x00, 0x00, 0x00, 0x00


//--------------------- .nv.info._Z13addvectKernelPfS_S_i --------------------------
	.section	.nv.info._Z13addvectKernelPfS_S_i,"",@"SHT_CUDA_INFO"
	.sectionflags	@""
	.align	4


	//----- nvinfo : EIATTR_CUDA_API_VERSION
	.align		4
        /*0000*/ 	.byte	0x04, 0x37
        /*0002*/ 	.short	(.L_7 - .L_6)
.L_6:
        /*0004*/ 	.word	0x00000082


	//----- nvinfo : EIATTR_KPARAM_INFO
	.align		4
.L_7:
        /*0008*/ 	.byte	0x04, 0x17
        /*000a*/ 	.short	(.L_9 - .L_8)
.L_8:
        /*000c*/ 	.word	0x00000000
        /*0010*/ 	.short	0x0003
        /*0012*/ 	.short	0x0018
        /*0014*/ 	.byte	0x00, 0xf0, 0x11, 0x00


	//----- nvinfo : EIATTR_KPARAM_INFO
	.align		4
.L_9:
        /*0018*/ 	.byte	0x04, 0x17
        /*001a*/ 	.short	(.L_11 - .L_10)
.L_10:
        /*001c*/ 	.word	0x00000000
        /*0020*/ 	.short	0x0002
        /*0022*/ 	.short	0x0010
        /*0024*/ 	.byte	0x00, 0xf5, 0x21, 0x00


	//----- nvinfo : EIATTR_KPARAM_INFO
	.align		4
.L_11:
        /*0028*/ 	.byte	0x04, 0x17
        /*002a*/ 	.short	(.L_13 - .L_12)
.L_12:
        /*002c*/ 	.word	0x00000000
        /*0030*/ 	.short	0x0001
        /*0032*/ 	.short	0x0008
        /*0034*/ 	.byte	0x00, 0xf5, 0x21, 0x00


	//----- nvinfo : EIATTR_KPARAM_INFO
	.align		4
.L_13:
        /*0038*/ 	.byte	0x04, 0x17
        /*003a*/ 	.short	(.L_15 - .L_14)
.L_14:
        /*003c*/ 	.word	0x00000000
        /*0040*/ 	.short	0x0000
        /*0042*/ 	.short	0x0000
        /*0044*/ 	.byte	0x00, 0xf5, 0x21, 0x00


	//----- nvinfo : EIATTR_SPARSE_MMA_MASK
	.align		4
.L_15:
        /*0048*/ 	.byte	0x03, 0x50
        /*004a*/ 	.short	0x0000


	//----- nvinfo : EIATTR_MAXREG_COUNT
	.align		4
        /*004c*/ 	.byte	0x03, 0x1b
        /*004e*/ 	.short	0x00ff


	//----- nvinfo : EIATTR_MERCURY_ISA_VERSION
	.align		4
        /*0050*/ 	.byte	0x03, 0x5f
        /*0052*/ 	.short	0x0101


	//----- nvinfo : EIATTR_VRC_CTA_INIT_COUNT
	.align		4
        /*0054*/ 	.byte	0x02, 0x4a
	.zero		1
	.zero		1


	//----- nvinfo : EIATTR_EXIT_INSTR_OFFSETS
	.align		4
        /*0058*/ 	.byte	0x04, 0x1c
        /*005a*/ 	.short	(.L_17 - .L_16)


	//   ....[0]....
.L_16:
        /*005c*/ 	.word	0x00000070


	//   ....[1]....
        /*0060*/ 	.word	0x00000130


	//----- nvinfo : EIATTR_CBANK_PARAM_SIZE
	.align		4
.L_17:
        /*0064*/ 	.byte	0x03, 0x19
        /*0066*/ 	.short	0x001c


	//----- nvinfo : EIATTR_PARAM_CBANK
	.align		4
        /*0068*/ 	.byte	0x04, 0x0a
        /*006a*/ 	.short	(.L_19 - .L_18)
	.align		4
.L_18:
        /*006c*/ 	.word	index@(.nv.constant0._Z13addvectKernelPfS_S_i)
        /*0070*/ 	.short	0x0380
        /*0072*/ 	.short	0x001c


	//----- nvinfo : EIATTR_SW_WAR
	.align		4
.L_19:
        /*0074*/ 	.byte	0x04, 0x36
        /*0076*/ 	.short	(.L_21 - .L_20)
.L_20:
        /*0078*/ 	.word	0x00000008
.L_21:


//--------------------- .nv.callgraph             --------------------------
	.section	.nv.callgraph,"",@"SHT_CUDA_CALLGRAPH"
	.align	4
	.sectionentsize	8
	.align		4
        /*0000*/ 	.word	0x00000000
	.align		4
        /*0004*/ 	.word	0xffffffff
	.align		4
        /*0008*/ 	.word	0x00000000
	.align		4
        /*000c*/ 	.word	0xfffffffe
	.align		4
        /*0010*/ 	.word	0x00000000
	.align		4
        /*0014*/ 	.word	0xfffffffd
	.align		4
        /*0018*/ 	.word	0x00000000
	.align		4
        /*001c*/ 	.word	0xfffffffc


//--------------------- .text._Z13addvectKernelPfS_S_i --------------------------
	.section	.text._Z13addvectKernelPfS_S_i,"ax",@progbits
	.align	128
        .global         _Z13addvectKernelPfS_S_i
        .type           _Z13addvectKernelPfS_S_i,@function
        .size           _Z13addvectKernelPfS_S_i,(.L_x_1 - _Z13addvectKernelPfS_S_i)
        .other          _Z13addvectKernelPfS_S_i,@"STO_CUDA_ENTRY STV_DEFAULT"
_Z13addvectKernelPfS_S_i:
.text._Z13addvectKernelPfS_S_i:
[----:B------:R-:W-:Y:S01]  /*0000*/  LDC R1, c[0x0][0x37c] ;  /* 0x0000df00ff017b82 */ /* 0x000fe20000000800 */
[----:B------:R-:W0:Y:S01]  /*0010*/  S2R R9, SR_TID.X ;  /* 0x0000000000097919 */ /* 0x000e220000002100 */
[----:B------:R-:W0:Y:S01]  /*0020*/  LDCU UR4, c[0x0][0x360] ;  /* 0x00006c00ff0477ac */ /* 0x000e220008000800 */
[----:B------:R-:W0:Y:S01]  /*0030*/  S2R R0, SR_CTAID.X ;  /* 0x0000000000007919 */ /* 0x000e220000002500 */
[----:B------:R-:W1:Y:S01]  /*0040*/  LDCU UR5, c[0x0][0x398] ;  /* 0x00007300ff0577ac */ /* 0x000e620008000800 */
[----:B0-----:R-:W-:-:S05]  /*0050*/  IMAD R9, R0, UR4, R9 ;  /* 0x0000000400097c24 */ /* 0x001fca000f8e0209 */
[----:B-1----:R-:W-:-:S13]  /*0060*/  ISETP.GE.AND P0, PT, R9, UR5, PT ;  /* 0x0000000509007c0c */ /* 0x002fda000bf06270 */
[----:B------:R-:W-:Y:S05]  /*0070*/  @P0 EXIT ;  /* 0x000000000000094d */ /* 0x000fea0003800000 */
[----:B------:R-:W0:Y:S01]  /*0080*/  LDC.64 R2, c[0x0][0x380] ;  /* 0x0000e000ff027b82 */ /* 0x000e220000000a00 */
[----:B------:R-:W1:Y:S07]  /*0090*/  LDCU.64 UR4, c[0x0][0x358] ;  /* 0x00006b00ff0477ac */ /* 0x000e6e0008000a00 */
[----:B------:R-:W2:Y:S08]  /*00a0*/  LDC.64 R4, c[0x0][0x388] ;  /* 0x0000e200ff047b82 */ /* 0x000eb00000000a00 */
[----:B------:R-:W3:Y:S01]  /*00b0*/  LDC.64 R6, c[0x0][0x390] ;  /* 0x0000e400ff067b82 */ /* 0x000ee20000000a00 */
[----:B0-----:R-:W-:-:S06]  /*00c0*/  IMAD.WIDE R2, R9, 0x4, R2 ;  /* 0x0000000409027825 */ /* 0x001fcc00078e0202 */
[----:B-1----:R-:W4:Y:S01]  /*00d0*/  LDG.E R2, desc[UR4][R2.64] ;  /* 0x0000000402027981 */ /* 0x002f22000c1e1900 */
[----:B--2---:R-:W-:-:S06]  /*00e0*/  IMAD.WIDE R4, R9, 0x4, R4 ;  /* 0x0000000409047825 */ /* 0x004fcc00078e0204 */
[----:B------:R-:W4:Y:S01]  /*00f0*/  LDG.E R5, desc[UR4][R4.64] ;  /* 0x0000000404057981 */ /* 0x000f22000c1e1900 */
[----:B---3--:R-:W-:-:S04]  /*0100*/  IMAD.WIDE R6, R9, 0x4, R6 ;  /* 0x0000000409067825 */ /* 0x008fc800078e0206 */
[----:B----4-:R-:W-:-:S05]  /*0110*/  FADD R9, R2, R5 ;  /* 0x0000000502097221 */ /* 0x010fca0000000000 */
[----:B------:R-:W-:Y:S01]  /*0120*/  STG.E desc[UR4][R6.64], R9 ;  /* 0x0000000906007986 */ /* 0x000fe2000c101904 */
[----:B------:R-:W-:Y:S05]  /*0130*/  EXIT ;  /* 0x000000000000794d */ /* 0x000fea0003800000 */
.L_x_0:
[----:B------:R-:W-:-:S00]  /*0140*/  BRA `(.L_x_0) ;  /* 0xfffffffc00fc7947 */ /* 0x000fc0000383ffff */
[----:B------:R-:W-:-:S00]  /*0150*/  NOP ;  /* 0x0000000000007918 */ /* 0x000fc00000000000 */
        /* <DEDUP_REMOVED lines=10> */
.L_x_1:


//--------------------- .nv.shared.reserved.0     --------------------------
	.section	.nv.shared.reserved.0,"aw",@nobits
	.weak		__nv_reservedSMEM_offset_0_alias
	.size		__nv_reservedSMEM_offset_0_alias, 0, 64
	.other		__nv_reservedSMEM_offset_0_alias,@"STO_CUDA_RESERVED_SHARED STV_DEFAULT"
__nv_reservedSMEM_offset_0_alias:
	.zero		0
	.zero		64


//--------------------- .nv.constant0._Z13addvectKernelPfS_S_i --------------------------
	.section	.nv.constant0._Z13addvectKernelPfS_S_i,"a",@progbits
	.sectionflags	@""
	.align	4
.nv.constant0._Z13addvectKernelPfS_S_i:
	.zero		924


//--------------------- SYMBOLS --------------------------

	.type		.nv.reservedSmem.offset0,@object
	.size		.nv.reservedSmem.offset0,0x4
